//
// Generated by NVIDIA NVVM Compiler
//
// Compiler Build ID: CL-36424714
// Cuda compilation tools, release 13.0, V13.0.88
// Based on NVVM 20.0.0
//

.version 9.0
.target sm_100
.address_size 64

	// .globl	_Z11spawnThreadiiiii
.extern .func  (.param .b32 func_retval0) vprintf
(
	.param .b64 vprintf_param_0,
	.param .b64 vprintf_param_1
)
;
.global .align 1 .b8 $str[10] = {37, 100, 44, 37, 100, 44, 37, 100, 10};

.visible .entry _Z11spawnThreadiiiii(
	.param .u32 _Z11spawnThreadiiiii_param_0,
	.param .u32 _Z11spawnThreadiiiii_param_1,
	.param .u32 _Z11spawnThreadiiiii_param_2,
	.param .u32 _Z11spawnThreadiiiii_param_3,
	.param .u32 _Z11spawnThreadiiiii_param_4
)
{
	.local .align 8 .b8 	__local_depot0[16];
	.reg .b64 	%SP;
	.reg .b64 	%SPL;
	.reg .pred 	%p<10>;
	.reg .b32 	%r<49>;
	.reg .b64 	%rd<65>;

	mov.u64 	%SPL, __local_depot0;
	cvta.local.u64 	%SP, %SPL;
	ld.param.u32 	%r5, [_Z11spawnThreadiiiii_param_0];
	ld.param.u32 	%r8, [_Z11spawnThreadiiiii_param_1];
	ld.param.u32 	%r6, [_Z11spawnThreadiiiii_param_2];
	ld.param.u32 	%r9, [_Z11spawnThreadiiiii_param_3];
	ld.param.u32 	%r7, [_Z11spawnThreadiiiii_param_4];
	mov.u32 	%r10, %ctaid.x;
	mov.u32 	%r11, %ntid.x;
	mov.u32 	%r12, %tid.x;
	mad.lo.s32 	%r13, %r10, %r11, %r12;
	sub.s32 	%r14, %r8, %r5;
	sub.s32 	%r15, %r9, %r6;
	cvt.s64.s32 	%rd62, %r13;
	cvt.s64.s32 	%rd2, %r14;
	mul.wide.s32 	%rd3, %r15, %r14;
	setp.le.u64 	%p1, %rd3, %rd62;
	@%p1 bra 	$L__BB0_14;
	cvt.s64.s32 	%rd4, %r7;
	cvt.u32.u64 	%r16, %rd2;
$L__BB0_2:
	or.b64  	%rd18, %rd62, %rd2;
	and.b64  	%rd19, %rd18, -4294967296;
	setp.ne.s64 	%p2, %rd19, 0;
	@%p2 bra 	$L__BB0_4;
	cvt.u32.u64 	%r17, %rd62;
	div.u32 	%r18, %r17, %r16;
	mul.lo.s32 	%r19, %r18, %r16;
	sub.s32 	%r20, %r17, %r19;
	cvt.u64.u32 	%rd63, %r18;
	cvt.u64.u32 	%rd64, %r20;
	bra.uni 	$L__BB0_5;
$L__BB0_4:
	div.s64 	%rd63, %rd62, %rd2;
	mul.lo.s64 	%rd20, %rd63, %rd2;
	sub.s64 	%rd64, %rd62, %rd20;
$L__BB0_5:
	cvt.u32.u64 	%r22, %rd64;
	add.s32 	%r1, %r5, %r22;
	cvt.u32.u64 	%r23, %rd63;
	add.s32 	%r2, %r6, %r23;
	mul.lo.s32 	%r24, %r1, 3129871;
	add.s32 	%r25, %r24, 3129871;
	cvt.s64.s32 	%rd12, %r25;
	add.s32 	%r26, %r24, 6259742;
	cvt.s64.s32 	%rd13, %r26;
	add.s32 	%r27, %r24, 9389613;
	cvt.s64.s32 	%rd14, %r27;
	add.s32 	%r28, %r24, 12519484;
	cvt.s64.s32 	%rd15, %r28;
	mov.b32 	%r48, 0;
$L__BB0_6:
	add.s32 	%r29, %r48, %r2;
	mul.wide.s32 	%rd21, %r29, 116129781;
	xor.b64  	%rd16, %rd21, %rd4;
	cvt.s64.s32 	%rd22, %r24;
	xor.b64  	%rd23, %rd16, %rd22;
	mad.lo.s64 	%rd24, %rd23, 42317861, 11;
	mul.lo.s64 	%rd25, %rd24, %rd23;
	shr.u64 	%rd26, %rd25, 16;
	xor.b64  	%rd27, %rd26, 25214903917;
	mad.lo.s64 	%rd28, %rd27, 205749139540585, 277363943098;
	shr.u64 	%rd29, %rd28, 16;
	cvt.u32.u64 	%r31, %rd29;
	abs.s32 	%r32, %r31;
	and.b32  	%r33, %r32, 3;
	setp.ne.s32 	%p3, %r33, 0;
	@%p3 bra 	$L__BB0_13;
	xor.b64  	%rd30, %rd16, %rd12;
	mad.lo.s64 	%rd31, %rd30, 42317861, 11;
	mul.lo.s64 	%rd32, %rd31, %rd30;
	shr.u64 	%rd33, %rd32, 16;
	xor.b64  	%rd34, %rd33, 25214903917;
	mad.lo.s64 	%rd35, %rd34, 205749139540585, 277363943098;
	shr.u64 	%rd36, %rd35, 16;
	cvt.u32.u64 	%r34, %rd36;
	abs.s32 	%r35, %r34;
	and.b32  	%r36, %r35, 3;
	setp.ne.s32 	%p4, %r36, 0;
	@%p4 bra 	$L__BB0_13;
	xor.b64  	%rd37, %rd16, %rd13;
	mad.lo.s64 	%rd38, %rd37, 42317861, 11;
	mul.lo.s64 	%rd39, %rd38, %rd37;
	shr.u64 	%rd40, %rd39, 16;
	xor.b64  	%rd41, %rd40, 25214903917;
	mad.lo.s64 	%rd42, %rd41, 205749139540585, 277363943098;
	shr.u64 	%rd43, %rd42, 16;
	cvt.u32.u64 	%r37, %rd43;
	abs.s32 	%r38, %r37;
	and.b32  	%r39, %r38, 3;
	setp.ne.s32 	%p5, %r39, 0;
	@%p5 bra 	$L__BB0_13;
	xor.b64  	%rd44, %rd16, %rd14;
	mad.lo.s64 	%rd45, %rd44, 42317861, 11;
	mul.lo.s64 	%rd46, %rd45, %rd44;
	shr.u64 	%rd47, %rd46, 16;
	xor.b64  	%rd48, %rd47, 25214903917;
	mad.lo.s64 	%rd49, %rd48, 205749139540585, 277363943098;
	shr.u64 	%rd50, %rd49, 16;
	cvt.u32.u64 	%r40, %rd50;
	abs.s32 	%r41, %r40;
	and.b32  	%r42, %r41, 3;
	setp.ne.s32 	%p6, %r42, 0;
	@%p6 bra 	$L__BB0_13;
	xor.b64  	%rd51, %rd16, %rd15;
	mad.lo.s64 	%rd52, %rd51, 42317861, 11;
	mul.lo.s64 	%rd53, %rd52, %rd51;
	shr.u64 	%rd54, %rd53, 16;
	xor.b64  	%rd55, %rd54, 25214903917;
	mad.lo.s64 	%rd56, %rd55, 205749139540585, 277363943098;
	shr.u64 	%rd57, %rd56, 16;
	cvt.u32.u64 	%r43, %rd57;
	abs.s32 	%r44, %r43;
	and.b32  	%r45, %r44, 3;
	setp.ne.s32 	%p7, %r45, 0;
	@%p7 bra 	$L__BB0_13;
	add.s32 	%r48, %r48, 1;
	setp.ne.s32 	%p8, %r48, 5;
	@%p8 bra 	$L__BB0_6;
	add.u64 	%rd58, %SP, 0;
	add.u64 	%rd59, %SPL, 0;
	st.local.v2.u32 	[%rd59], {%r1, %r7};
	st.local.u32 	[%rd59+8], %r2;
	mov.u64 	%rd60, $str;
	cvta.global.u64 	%rd61, %rd60;
	{ // callseq 0, 0
	.param .b64 param0;
	st.param.b64 	[param0], %rd61;
	.param .b64 param1;
	st.param.b64 	[param1], %rd58;
	.param .b32 retval0;
	call.uni (retval0), 
	vprintf, 
	(
	param0, 
	param1
	);
	ld.param.b32 	%r46, [retval0];
	} // callseq 0
$L__BB0_13:
	add.s64 	%rd62, %rd62, 1048576;
	setp.lt.u64 	%p9, %rd62, %rd3;
	@%p9 bra 	$L__BB0_2;
$L__BB0_14:
	ret;

}


// ===== COMPILED SASS (sm_100) =====

	.target	sm_100

	.elftype	@"ET_EXEC"


//--------------------- .note.nv.tkinfo           --------------------------
	.section	.note.nv.tkinfo,"",@"SHT_NOTE"
	.sectionflags	@"SHF_NOTE_NV_TKINFO"
	.tkinfo
        /*0018*/ 	.word	0x00000002
        /*0030*/ 	.string	""
        /*0030*/ 	.string	"ptxas"
        /*0030*/ 	.string	"Cuda compilation tools, release 13.0, V13.0.88"
        /*0030*/ 	.string	"Build cuda_13.0.r13.0/compiler.36424714_0"
        /*0030*/ 	.string	"-arch sm_100 -m 64 "



//--------------------- .note.nv.cuinfo           --------------------------
	.section	.note.nv.cuinfo,"",@"SHT_NOTE"
	.sectionflags	@"SHF_NOTE_NV_CUINFO"
        /*0018*/ 	.short	0x0002
        /*001a*/ 	.short	0x0064
        /*001c*/ 	.short	0x0082
	.zero		2


//--------------------- .nv.info                  --------------------------
	.section	.nv.info,"",@"SHT_CUDA_INFO"
	.align	4


	//----- nvinfo : EIATTR_REGCOUNT
	.align		4
        /*0000*/ 	.byte	0x04, 0x2f
        /*0002*/ 	.short	(.L_2 - .L_1)
	.align		4
.L_1:
        /*0004*/ 	.word	index@(_Z11spawnThreadiiiii)
        /*0008*/ 	.word	0x00000020


	//----- nvinfo : EIATTR_FRAME_SIZE
	.align		4
.L_2:
        /*000c*/ 	.byte	0x04, 0x11
        /*000e*/ 	.short	(.L_4 - .L_3)
	.align		4
.L_3:
        /*0010*/ 	.word	index@($__internal_0_$__cuda_sm20_div_s64)
        /*0014*/ 	.word	0x00000010


	//----- nvinfo : EIATTR_FRAME_SIZE
	.align		4
.L_4:
        /*0018*/ 	.byte	0x04, 0x11
        /*001a*/ 	.short	(.L_6 - .L_5)
	.align		4
.L_5:
        /*001c*/ 	.word	index@(_Z11spawnThreadiiiii)
        /*0020*/ 	.word	0x00000010


	//----- nvinfo : EIATTR_MIN_STACK_SIZE
	.align		4
.L_6:
        /*0024*/ 	.byte	0x04, 0x12
        /*0026*/ 	.short	(.L_8 - .L_7)
	.align		4
.L_7:
        /*0028*/ 	.word	index@(_Z11spawnThreadiiiii)
        /*002c*/ 	.word	0x00000010
.L_8:


//--------------------- .nv.compat                --------------------------
	.section	.nv.compat,"",@"SHT_CUDA_COMPAT_INFO"
	.align	4
        /*0000*/ 	.byte	0x02, 0x09, 0x00, 0x00, 0x02, 0x02, 0x01, 0x00, 0x02, 0x05, 0x05, 0x00, 0x03, 0x07, 0x01, 0x01
        /*0010*/ 	.byte	0x02, 0x03, 0x00, 0x00, 0x02, 0x06, 0x01, 0x00, 0x04, 0x0b, 0x08, 0x00, 0x09, 0x00, 0x00, 0x00
        /*0020*/ 	.byte	0x00, 0x00, 0x00, 0x00


//--------------------- .nv.info._Z11spawnThreadiiiii --------------------------
	.section	.nv.info._Z11spawnThreadiiiii,"",@"SHT_CUDA_INFO"
	.sectionflags	@""
	.align	4


	//----- nvinfo : EIATTR_CUDA_API_VERSION
	.align		4
        /*0000*/ 	.byte	0x04, 0x37
        /*0002*/ 	.short	(.L_10 - .L_9)
.L_9:
        /*0004*/ 	.word	0x00000082


	//----- nvinfo : EIATTR_KPARAM_INFO
	.align		4
.L_10:
        /*0008*/ 	.byte	0x04, 0x17
        /*000a*/ 	.short	(.L_12 - .L_11)
.L_11:
        /*000c*/ 	.word	0x00000000
        /*0010*/ 	.short	0x0004
        /*0012*/ 	.short	0x0010
        /*0014*/ 	.byte	0x00, 0xf0, 0x11, 0x00


	//----- nvinfo : EIATTR_KPARAM_INFO
	.align		4
.L_12:
        /*0018*/ 	.byte	0x04, 0x17
        /*001a*/ 	.short	(.L_14 - .L_13)
.L_13:
        /*001c*/ 	.word	0x00000000
        /*0020*/ 	.short	0x0003
        /*0022*/ 	.short	0x000c
        /*0024*/ 	.byte	0x00, 0xf0, 0x11, 0x00


	//----- nvinfo : EIATTR_KPARAM_INFO
	.align		4
.L_14:
        /*0028*/ 	.byte	0x04, 0x17
        /*002a*/ 	.short	(.L_16 - .L_15)
.L_15:
        /*002c*/ 	.word	0x00000000
        /*0030*/ 	.short	0x0002
        /*0032*/ 	.short	0x0008
        /*0034*/ 	.byte	0x00, 0xf0, 0x11, 0x00


	//----- nvinfo : EIATTR_KPARAM_INFO
	.align		4
.L_16:
        /*0038*/ 	.byte	0x04, 0x17
        /*003a*/ 	.short	(.L_18 - .L_17)
.L_17:
        /*003c*/ 	.word	0x00000000
        /*0040*/ 	.short	0x0001
        /*0042*/ 	.short	0x0004
        /*0044*/ 	.byte	0x00, 0xf0, 0x11, 0x00


	//----- nvinfo : EIATTR_KPARAM_INFO
	.align		4
.L_18:
        /*0048*/ 	.byte	0x04, 0x17
        /*004a*/ 	.short	(.L_20 - .L_19)
.L_19:
        /*004c*/ 	.word	0x00000000
        /*0050*/ 	.short	0x0000
        /*0052*/ 	.short	0x0000
        /*0054*/ 	.byte	0x00, 0xf0, 0x11, 0x00


	//----- nvinfo : EIATTR_SPARSE_MMA_MASK
	.align		4
.L_20:
        /*0058*/ 	.byte	0x03, 0x50
        /*005a*/ 	.short	0x0000


	//----- nvinfo : EIATTR_MAXREG_COUNT
	.align		4
        /*005c*/ 	.byte	0x03, 0x1b
        /*005e*/ 	.short	0x00ff


	//----- nvinfo : EIATTR_EXTERNS
	.align		4
        /*0060*/ 	.byte	0x04, 0x0f
        /*0062*/ 	.short	(.L_22 - .L_21)


	//   ....[0]....
	.align		4
.L_21:
        /*0064*/ 	.word	index@(vprintf)


	//----- nvinfo : EIATTR_MERCURY_ISA_VERSION
	.align		4
.L_22:
        /*0068*/ 	.byte	0x03, 0x5f
        /*006a*/ 	.short	0x0101


	//----- nvinfo : EIATTR_VRC_CTA_INIT_COUNT
	.align		4
        /*006c*/ 	.byte	0x02, 0x4a
	.zero		1
	.zero		1


	//----- nvinfo : EIATTR_SYSCALL_OFFSETS
	.align		4
        /*0070*/ 	.byte	0x04, 0x46
        /*0072*/ 	.short	(.L_24 - .L_23)


	//   ....[0]....
.L_23:
        /*0074*/ 	.word	0x00002730


	//----- nvinfo : EIATTR_EXIT_INSTR_OFFSETS
	.align		4
.L_24:
        /*0078*/ 	.byte	0x04, 0x1c
        /*007a*/ 	.short	(.L_26 - .L_25)


	//   ....[0]....
.L_25:
        /*007c*/ 	.word	0x00000120


	//   ....[1]....
        /*0080*/ 	.word	0x000027a0


	//----- nvinfo : EIATTR_CRS_STACK_SIZE
	.align		4
.L_26:
        /*0084*/ 	.byte	0x04, 0x1e
        /*0086*/ 	.short	(.L_28 - .L_27)
.L_27:
        /*0088*/ 	.word	0x00000000


	//----- nvinfo : EIATTR_CBANK_PARAM_SIZE
	.align		4
.L_28:
        /*008c*/ 	.byte	0x03, 0x19
        /*008e*/ 	.short	0x0014


	//----- nvinfo : EIATTR_PARAM_CBANK
	.align		4
        /*0090*/ 	.byte	0x04, 0x0a
        /*0092*/ 	.short	(.L_30 - .L_29)
	.align		4
.L_29:
        /*0094*/ 	.word	index@(.nv.constant0._Z11spawnThreadiiiii)
        /*0098*/ 	.short	0x0380
        /*009a*/ 	.short	0x0014


	//----- nvinfo : EIATTR_SW_WAR
	.align		4
.L_30:
        /*009c*/ 	.byte	0x04, 0x36
        /*009e*/ 	.short	(.L_32 - .L_31)
.L_31:
        /*00a0*/ 	.word	0x00000008
.L_32:


//--------------------- .nv.callgraph             --------------------------
	.section	.nv.callgraph,"",@"SHT_CUDA_CALLGRAPH"
	.align	4
	.sectionentsize	8
	.align		4
        /*0000*/ 	.word	0x00000000
	.align		4
        /*0004*/ 	.word	0xffffffff
	.align		4
        /*0008*/ 	.word	index@(_Z11spawnThreadiiiii)
	.align		4
        /*000c*/ 	.word	index@(vprintf)
	.align		4
        /*0010*/ 	.word	0x00000000
	.align		4
        /*0014*/ 	.word	0xfffffffe
	.align		4
        /*0018*/ 	.word	0x00000000
	.align		4
        /*001c*/ 	.word	0xfffffffd
	.align		4
        /*0020*/ 	.word	0x00000000
	.align		4
        /*0024*/ 	.word	0xfffffffc


//--------------------- .nv.constant4             --------------------------
	.section	.nv.constant4,"a",@progbits
	.align	8
	.align		8
.nv.constant4:
        /*0000*/ 	.dword	vprintf
	.align		8
        /*0008*/ 	.dword	$str


//--------------------- .text._Z11spawnThreadiiiii --------------------------
	.section	.text._Z11spawnThreadiiiii,"ax",@progbits
	.align	128
        .global         _Z11spawnThreadiiiii
        .type           _Z11spawnThreadiiiii,@function
        .size           _Z11spawnThreadiiiii,(.L_x_7 - _Z11spawnThreadiiiii)
        .other          _Z11spawnThreadiiiii,@"STO_CUDA_ENTRY STV_DEFAULT"
_Z11spawnThreadiiiii:
.text._Z11spawnThreadiiiii:
[----:B------:R-:W0:Y:S01]  /*0000*/  LDC R1, c[0x0][0x37c] ;  /* 0x0000df00ff017b82 */ /* 0x000e220000000800 */
[----:B------:R-:W1:Y:S01]  /*0010*/  S2R R3, SR_TID.X ;  /* 0x0000000000037919 */ /* 0x000e620000002100 */
[----:B------:R-:W2:Y:S06]  /*0020*/  LDCU UR8, c[0x0][0x2fc] ;  /* 0x00005f80ff0877ac */ /* 0x000eac0008000800 */
[----:B------:R-:W1:Y:S01]  /*0030*/  S2UR UR9, SR_CTAID.X ;  /* 0x00000000000979c3 */ /* 0x000e620000002500 */
[----:B0-----:R-:W-:Y:S01]  /*0040*/  VIADD R1, R1, 0xfffffff0 ;  /* 0xfffffff001017836 */ /* 0x001fe20000000000 */
[----:B------:R-:W0:Y:S06]  /*0050*/  LDCU.128 UR4, c[0x0][0x380] ;  /* 0x00007000ff0477ac */ /* 0x000e2c0008000c00 */
[----:B------:R-:W1:Y:S01]  /*0060*/  LDC R18, c[0x0][0x360] ;  /* 0x0000d800ff127b82 */ /* 0x000e620000000800 */
[----:B0-----:R-:W-:-:S02]  /*0070*/  UIADD3 UR38, UPT, UPT, UR5, -UR4, URZ ;  /* 0x8000000405267290 */ /* 0x001fc4000fffe0ff */
[----:B------:R-:W-:Y:S01]  /*0080*/  UIADD3 UR36, UPT, UPT, UR7, -UR6, URZ ;  /* 0x8000000607247290 */ /* 0x000fe2000fffe0ff */
[----:B------:R-:W0:Y:S03]  /*0090*/  LDCU UR4, c[0x0][0x2f8] ;  /* 0x00005f00ff0477ac */ /* 0x000e260008000800 */
[----:B------:R-:W-:Y:S01]  /*00a0*/  UIMAD.WIDE UR36, UR36, UR38, URZ ;  /* 0x00000026242472a5 */ /* 0x000fe2000f8e02ff */
[----:B-1----:R-:W-:-:S05]  /*00b0*/  IMAD R18, R18, UR9, R3 ;  /* 0x0000000912127c24 */ /* 0x002fca000f8e0203 */
[----:B------:R-:W-:Y:S01]  /*00c0*/  IMAD.U32 R0, RZ, RZ, UR37 ;  /* 0x00000025ff007e24 */ /* 0x000fe2000f8e00ff */
[----:B------:R-:W-:Y:S02]  /*00d0*/  ISETP.LT.U32.AND P0, PT, R18, UR36, PT ;  /* 0x0000002412007c0c */ /* 0x000fe4000bf01070 */
[----:B------:R-:W-:-:S04]  /*00e0*/  SHF.R.S32.HI R17, RZ, 0x1f, R18 ;  /* 0x0000001fff117819 */ /* 0x000fc80000011412 */
[----:B------:R-:W-:Y:S02]  /*00f0*/  ISETP.GT.U32.AND.EX P0, PT, R0, R17, PT, P0 ;  /* 0x000000110000720c */ /* 0x000fe40003f04100 */
[----:B0-----:R-:W-:-:S05]  /*0100*/  IADD3 R16, P1, PT, R1, UR4, RZ ;  /* 0x0000000401107c10 */ /* 0x001fca000ff3e0ff */
[----:B--2---:R-:W-:-:S06]  /*0110*/  IMAD.X R2, RZ, RZ, UR8, P1 ;  /* 0x00000008ff027e24 */ /* 0x004fcc00088e06ff */
[----:B------:R-:W-:Y:S05]  /*0120*/  @!P0 EXIT ;  /* 0x000000000000894d */ /* 0x000fea0003800000 */
[----:B------:R-:W0:Y:S01]  /*0130*/  LDCU UR39, c[0x0][0x390] ;  /* 0x00007200ff2777ac */ /* 0x000e220008000800 */
[----:B------:R-:W1:Y:S01]  /*0140*/  LDCU UR41, c[0x0][0x380] ;  /* 0x00007000ff2977ac */ /* 0x000e620008000800 */
[----:B------:R-:W2:Y:S01]  /*0150*/  LDCU UR42, c[0x0][0x388] ;  /* 0x00007100ff2a77ac */ /* 0x000ea20008000800 */
[----:B------:R-:W-:Y:S02]  /*0160*/  USHF.R.S32.HI UR40, URZ, 0x1f, UR38 ;  /* 0x0000001fff287899 */ /* 0x000fe40008011426 */
[----:B0-----:R-:W-:-:S12]  /*0170*/  USHF.R.S32.HI UR39, URZ, 0x1f, UR39 ;  /* 0x0000001fff277899 */ /* 0x001fd80008011427 */
.L_x_5:
[----:B------:R-:W-:Y:S01]  /*0180*/  LOP3.LUT R0, R17, UR40, RZ, 0xfc, !PT ;  /* 0x0000002811007c12 */ /* 0x000fe2000f8efcff */
[----:B------:R-:W-:Y:S03]  /*0190*/  BSSY.RECONVERGENT B0, `(.L_x_0) ;  /* 0x000001d000007945 */ /* 0x000fe60003800200 */
[----:B------:R-:W-:-:S13]  /*01a0*/  ISETP.NE.U32.AND P0, PT, R0, RZ, PT ;  /* 0x000000ff0000720c */ /* 0x000fda0003f05070 */
[----:B------:R-:W-:Y:S05]  /*01b0*/  @P0 BRA `(.L_x_1) ;  /* 0x0000000000540947 */ /* 0x000fea0003800000 */
[----:B------:R-:W0:Y:S01]  /*01c0*/  I2F.U32.RP R0, UR38 ;  /* 0x0000002600007d06 */ /* 0x000e220008209000 */
[----:B------:R-:W-:Y:S01]  /*01d0*/  IMAD R3, RZ, RZ, -UR38 ;  /* 0x80000026ff037e24 */ /* 0x000fe2000f8e02ff */
[----:B------:R-:W-:-:S06]  /*01e0*/  ISETP.NE.U32.AND P2, PT, RZ, UR38, PT ;  /* 0x00000026ff007c0c */ /* 0x000fcc000bf45070 */
[----:B0-----:R-:W0:Y:S02]  /*01f0*/  MUFU.RCP R0, R0 ;  /* 0x0000000000007308 */ /* 0x001e240000001000 */
[----:B0-----:R-:W-:-:S06]  /*0200*/  IADD3 R4, PT, PT, R0, 0xffffffe, RZ ;  /* 0x0ffffffe00047810 */ /* 0x001fcc0007ffe0ff */
[----:B------:R0:W3:Y:S02]  /*0210*/  F2I.FTZ.U32.TRUNC.NTZ R5, R4 ;  /* 0x0000000400057305 */ /* 0x0000e4000021f000 */
[----:B0-----:R-:W-:Y:S02]  /*0220*/  IMAD.MOV.U32 R4, RZ, RZ, RZ ;  /* 0x000000ffff047224 */ /* 0x001fe400078e00ff */
[----:B---3--:R-:W-:-:S04]  /*0230*/  IMAD R3, R3, R5, RZ ;  /* 0x0000000503037224 */ /* 0x008fc800078e02ff */
[----:B------:R-:W-:-:S06]  /*0240*/  IMAD.HI.U32 R5, R5, R3, R4 ;  /* 0x0000000305057227 */ /* 0x000fcc00078e0004 */
[----:B------:R-:W-:-:S04]  /*0250*/  IMAD.HI.U32 R5, R5, R18, RZ ;  /* 0x0000001205057227 */ /* 0x000fc800078e00ff */
[----:B------:R-:W-:-:S04]  /*0260*/  IMAD.MOV R3, RZ, RZ, -R5 ;  /* 0x000000ffff037224 */ /* 0x000fc800078e0a05 */
[----:B------:R-:W-:-:S05]  /*0270*/  IMAD R3, R3, UR38, R18 ;  /* 0x0000002603037c24 */ /* 0x000fca000f8e0212 */
[----:B------:R-:W-:-:S13]  /*0280*/  ISETP.GE.U32.AND P0, PT, R3, UR38, PT ;  /* 0x0000002603007c0c */ /* 0x000fda000bf06070 */
[----:B------:R-:W-:Y:S01]  /*0290*/  @P0 IADD3 R3, PT, PT, R3, -UR38, RZ ;  /* 0x8000002603030c10 */ /* 0x000fe2000fffe0ff */
[----:B------:R-:W-:-:S03]  /*02a0*/  @P0 VIADD R5, R5, 0x1 ;  /* 0x0000000105050836 */ /* 0x000fc60000000000 */
[----:B------:R-:W-:-:S13]  /*02b0*/  ISETP.GE.U32.AND P1, PT, R3, UR38, PT ;  /* 0x0000002603007c0c */ /* 0x000fda000bf26070 */
[----:B------:R-:W-:Y:S01]  /*02c0*/  @P1 VIADD R5, R5, 0x1 ;  /* 0x0000000105051836 */ /* 0x000fe20000000000 */
[----:B------:R-:W-:-:S05]  /*02d0*/  @!P2 LOP3.LUT R5, RZ, UR38, RZ, 0x33, !PT ;  /* 0x00000026ff05ac12 */ /* 0x000fca000f8e33ff */
[----:B------:R-:W-:-:S04]  /*02e0*/  IMAD.MOV R3, RZ, RZ, -R5 ;  /* 0x000000ffff037224 */ /* 0x000fc800078e0a05 */
[----:B------:R-:W-:Y:S01]  /*02f0*/  IMAD R8, R3, UR38, R18 ;  /* 0x0000002603087c24 */ /* 0x000fe2000f8e0212 */
[----:B------:R-:W-:Y:S06]  /*0300*/  BRA `(.L_x_2) ;  /* 0x0000000000147947 */ /* 0x000fec0003800000 */
.L_x_1:
[----:B------:R-:W-:-:S07]  /*0310*/  MOV R0, 0x330 ;  /* 0x0000033000007802 */ /* 0x000fce0000000f00 */
[----:B-12---:R-:W-:Y:S05]  /*0320*/  CALL.REL.NOINC `($__internal_0_$__cuda_sm20_div_s64) ;  /* 0x0000002400207944 */ /* 0x006fea0003c00000 */
[----:B------:R-:W-:Y:S01]  /*0330*/  IADD3 R7, PT, PT, -R3, RZ, RZ ;  /* 0x000000ff03077210 */ /* 0x000fe20007ffe1ff */
[----:B------:R-:W-:-:S04]  /*0340*/  IMAD.MOV.U32 R5, RZ, RZ, R3 ;  /* 0x000000ffff057224 */ /* 0x000fc800078e0003 */
[----:B------:R-:W-:-:S07]  /*0350*/  IMAD R8, R7, UR38, R18 ;  /* 0x0000002607087c24 */ /* 0x000fce000f8e0212 */
.L_x_2:
[----:B-12---:R-:W-:Y:S05]  /*0360*/  BSYNC.RECONVERGENT B0 ;  /* 0x0000000000007941 */ /* 0x006fea0003800200 */
.L_x_0:
[----:B------:R-:W0:Y:S01]  /*0370*/  LDC R9, c[0x0][0x390] ;  /* 0x0000e400ff097b82 */ /* 0x000e220000000800 */
[----:B------:R-:W-:Y:S02]  /*0380*/  VIADD R0, R5, UR42 ;  /* 0x0000002a05007c36 */ /* 0x000fe40008000000 */
[----:B------:R-:W-:Y:S02]  /*0390*/  HFMA2 R12, -RZ, RZ, 0, 6.55651092529296875e-07 ;  /* 0x0000000bff0c7431 */ /* 0x000fe400000001ff */
[----:B------:R-:W-:Y:S01]  /*03a0*/  VIADD R8, R8, UR41 ;  /* 0x0000002908087c36 */ /* 0x000fe20008000000 */
[----:B------:R-:W-:Y:S01]  /*03b0*/  BSSY.RECONVERGENT B6, `(.L_x_3) ;  /* 0x0000239000067945 */ /* 0x000fe20003800200 */
[----:B------:R-:W-:-:S04]  /*03c0*/  IMAD.WIDE R26, R0, 0x6ebfff5, RZ ;  /* 0x06ebfff5001a7825 */ /* 0x000fc800078e02ff */
[----:B------:R-:W-:Y:S01]  /*03d0*/  IMAD R3, R8, 0x2fc20f, RZ ;  /* 0x002fc20f08037824 */ /* 0x000fe200078e02ff */
[----:B------:R-:W-:Y:S01]  /*03e0*/  LOP3.LUT R20, R27, UR39, RZ, 0x3c, !PT ;  /* 0x000000271b147c12 */ /* 0x000fe2000f8e3cff */
[----:B------:R-:W-:-:S03]  /*03f0*/  IMAD.MOV.U32 R13, RZ, RZ, 0x0 ;  /* 0x00000000ff0d7424 */ /* 0x000fc600078e00ff */
[----:B------:R-:W-:-:S04]  /*0400*/  SHF.R.S32.HI R4, RZ, 0x1f, R3 ;  /* 0x0000001fff047819 */ /* 0x000fc80000011403 */
[----:B------:R-:W-:-:S05]  /*0410*/  LOP3.LUT R15, R20, R4, RZ, 0x3c, !PT ;  /* 0x00000004140f7212 */ /* 0x000fca00078e3cff */
[----:B------:R-:W-:Y:S01]  /*0420*/  IMAD R5, R15, 0x285b825, RZ ;  /* 0x0285b8250f057824 */ /* 0x000fe200078e02ff */
[----:B0-----:R-:W-:-:S04]  /*0430*/  LOP3.LUT R26, R26, R9, RZ, 0x3c, !PT ;  /* 0x000000091a1a7212 */ /* 0x001fc800078e3cff */
[----:B------:R-:W-:-:S05]  /*0440*/  LOP3.LUT R7, R26, R3, RZ, 0x3c, !PT ;  /* 0x000000031a077212 */ /* 0x000fca00078e3cff */
[----:B------:R-:W-:-:S04]  /*0450*/  IMAD.WIDE.U32 R10, R7, 0x285b825, R12 ;  /* 0x0285b825070a7825 */ /* 0x000fc800078e000c */
[----:B------:R-:W-:Y:S02]  /*0460*/  IMAD.IADD R5, R11, 0x1, R5 ;  /* 0x000000010b057824 */ /* 0x000fe400078e0205 */
[----:B------:R-:W-:Y:S02]  /*0470*/  IMAD.MOV.U32 R11, RZ, RZ, 0x40 ;  /* 0x00000040ff0b7424 */ /* 0x000fe400078e00ff */
[-C--:B------:R-:W-:Y:S02]  /*0480*/  IMAD R5, R5, R7.reuse, RZ ;  /* 0x0000000705057224 */ /* 0x080fe400078e02ff */
[----:B------:R-:W-:-:S04]  /*0490*/  IMAD.WIDE.U32 R6, R10, R7, RZ ;  /* 0x000000070a067225 */ /* 0x000fc800078e00ff */
[----:B------:R-:W-:Y:S01]  /*04a0*/  IMAD R5, R15, R10, R5 ;  /* 0x0000000a0f057224 */ /* 0x000fe200078e0205 */
[----:B------:R-:W-:-:S03]  /*04b0*/  MOV R10, 0x942de6ba ;  /* 0x942de6ba000a7802 */ /* 0x000fc60000000f00 */
[----:B------:R-:W-:-:S05]  /*04c0*/  IMAD.IADD R5, R7, 0x1, R5 ;  /* 0x0000000107057824 */ /* 0x000fca00078e0205 */
[--C-:B------:R-:W-:Y:S02]  /*04d0*/  SHF.R.U32.HI R7, RZ, 0x10, R5.reuse ;  /* 0x00000010ff077819 */ /* 0x100fe40000011605 */
[----:B------:R-:W-:Y:S02]  /*04e0*/  SHF.R.U64 R5, R6, 0x10, R5 ;  /* 0x0000001006057819 */ /* 0x000fe40000001205 */
[----:B------:R-:W-:Y:S02]  /*04f0*/  LOP3.LUT R6, R7, 0x5, RZ, 0x3c, !PT ;  /* 0x0000000507067812 */ /* 0x000fe400078e3cff */
[----:B------:R-:W-:-:S03]  /*0500*/  LOP3.LUT R5, R5, 0xdeece66d, RZ, 0x3c, !PT ;  /* 0xdeece66d05057812 */ /* 0x000fc600078e3cff */
[----:B------:R-:W-:Y:S02]  /*0510*/  IMAD R14, R6, -0x4b9ff597, RZ ;  /* 0xb4600a69060e7824 */ /* 0x000fe400078e02ff */
[----:B------:R-:W-:-:S04]  /*0520*/  IMAD.WIDE.U32 R6, R5, -0x4b9ff597, R10 ;  /* 0xb4600a6905067825 */ /* 0x000fc800078e000a */
[----:B------:R-:W-:-:S04]  /*0530*/  IMAD R5, R5, 0xbb20, R14 ;  /* 0x0000bb2005057824 */ /* 0x000fc800078e020e */
[----:B------:R-:W-:-:S05]  /*0540*/  IMAD.IADD R5, R7, 0x1, R5 ;  /* 0x0000000107057824 */ /* 0x000fca00078e0205 */
[----:B------:R-:W-:-:S04]  /*0550*/  SHF.R.U64 R6, R6, 0x10, R5 ;  /* 0x0000001006067819 */ /* 0x000fc80000001205 */
[----:B------:R-:W-:-:S04]  /*0560*/  IABS R5, R6 ;  /* 0x0000000600057213 */ /* 0x000fc80000000000 */
[----:B------:R-:W-:-:S13]  /*0570*/  LOP3.LUT P0, RZ, R5, 0x3, RZ, 0xc0, !PT ;  /* 0x0000000305ff7812 */ /* 0x000fda000780c0ff */
[----:B------:R-:W-:Y:S05]  /*0580*/  @P0 BRA `(.L_x_4) ;  /* 0x00000020006c0947 */ /* 0x000fea0003800000 */
[----:B------:R-:W-:-:S04]  /*0590*/  IADD3 R5, PT, PT, R3, 0x2fc20f, RZ ;  /* 0x002fc20f03057810 */ /* 0x000fc80007ffe0ff */
[----:B------:R-:W-:Y:S02]  /*05a0*/  SHF.R.S32.HI R6, RZ, 0x1f, R5 ;  /* 0x0000001fff067819 */ /* 0x000fe40000011405 */
[----:B------:R-:W-:Y:S02]  /*05b0*/  LOP3.LUT R15, R26, R5, RZ, 0x3c, !PT ;  /* 0x000000051a0f7212 */ /* 0x000fe400078e3cff */
[----:B------:R-:W-:-:S03]  /*05c0*/  LOP3.LUT R19, R20, R6, RZ, 0x3c, !PT ;  /* 0x0000000614137212 */ /* 0x000fc600078e3cff */
[----:B------:R-:W-:-:S04]  /*05d0*/  IMAD.WIDE.U32 R22, R15, 0x285b825, R12 ;  /* 0x0285b8250f167825 */ /* 0x000fc800078e000c */
[----:B------:R-:W-:-:S04]  /*05e0*/  IMAD R7, R19, 0x285b825, RZ ;  /* 0x0285b82513077824 */ /* 0x000fc800078e02ff */
[----:B------:R-:W-:-:S04]  /*05f0*/  IMAD.IADD R7, R23, 0x1, R7 ;  /* 0x0000000117077824 */ /* 0x000fc800078e0207 */
[-C--:B------:R-:W-:Y:S02]  /*0600*/  IMAD R7, R7, R15.reuse, RZ ;  /* 0x0000000f07077224 */ /* 0x080fe400078e02ff */
[----:B------:R-:W-:-:S04]  /*0610*/  IMAD.WIDE.U32 R14, R22, R15, RZ ;  /* 0x0000000f160e7225 */ /* 0x000fc800078e00ff */
[----:B------:R-:W-:-:S04]  /*0620*/  IMAD R7, R19, R22, R7 ;  /* 0x0000001613077224 */ /* 0x000fc800078e0207 */
[----:B------:R-:W-:-:S05]  /*0630*/  IMAD.IADD R7, R15, 0x1, R7 ;  /* 0x000000010f077824 */ /* 0x000fca00078e0207 */
[--C-:B------:R-:W-:Y:S02]  /*0640*/  SHF.R.U32.HI R15, RZ, 0x10, R7.reuse ;  /* 0x00000010ff0f7819 */ /* 0x100fe40000011607 */
[----:B------:R-:W-:Y:S02]  /*0650*/  SHF.R.U64 R7, R14, 0x10, R7 ;  /* 0x000000100e077819 */ /* 0x000fe40000001207 */
[----:B------:R-:W-:Y:S02]  /*0660*/  LOP3.LUT R14, R15, 0x5, RZ, 0x3c, !PT ;  /* 0x000000050f0e7812 */ /* 0x000fe400078e3cff */
[----:B------:R-:W-:-:S03]  /*0670*/  LOP3.LUT R7, R7, 0xdeece66d, RZ, 0x3c, !PT ;  /* 0xdeece66d07077812 */ /* 0x000fc600078e3cff */
[----:B------:R-:W-:Y:S02]  /*0680*/  IMAD R22, R14, -0x4b9ff597, RZ ;  /* 0xb4600a690e167824 */ /* 0x000fe400078e02ff */
[----:B------:R-:W-:-:S04]  /*0690*/  IMAD.WIDE.U32 R14, R7, -0x4b9ff597, R10 ;  /* 0xb4600a69070e7825 */ /* 0x000fc800078e000a */
[----:B------:R-:W-:-:S05]  /*06a0*/  IMAD R7, R7, 0xbb20, R22 ;  /* 0x0000bb2007077824 */ /* 0x000fca00078e0216 */
[----:B------:R-:W-:-:S04]  /*06b0*/  IADD3 R7, PT, PT, R15, R7, RZ ;  /* 0x000000070f077210 */ /* 0x000fc80007ffe0ff */
[----:B------:R-:W-:-:S04]  /*06c0*/  SHF.R.U64 R14, R14, 0x10, R7 ;  /* 0x000000100e0e7819 */ /* 0x000fc80000001207 */
[----:B------:R-:W-:-:S04]  /*06d0*/  IABS R7, R14 ;  /* 0x0000000e00077213 */ /* 0x000fc80000000000 */
[----:B------:R-:W-:-:S13]  /*06e0*/  LOP3.LUT P0, RZ, R7, 0x3, RZ, 0xc0, !PT ;  /* 0x0000000307ff7812 */ /* 0x000fda000780c0ff */
[----:B------:R-:W-:Y:S05]  /*06f0*/  @P0 BRA `(.L_x_4) ;  /* 0x0000002000100947 */ /* 0x000fea0003800000 */
[----:B------:R-:W-:-:S05]  /*0700*/  VIADD R7, R3, 0x5f841e ;  /* 0x005f841e03077836 */ /* 0x000fca0000000000 */
[----:B------:R-:W-:Y:S02]  /*0710*/  SHF.R.S32.HI R19, RZ, 0x1f, R7 ;  /* 0x0000001fff137819 */ /* 0x000fe40000011407 */
[----:B------:R-:W-:Y:S02]  /*0720*/  LOP3.LUT R21, R26, R7, RZ, 0x3c, !PT ;  /* 0x000000071a157212 */ /* 0x000fe400078e3cff */
[----:B------:R-:W-:-:S03]  /*0730*/  LOP3.LUT R23, R20, R19, RZ, 0x3c, !PT ;  /* 0x0000001314177212 */ /* 0x000fc600078e3cff */
[----:B------:R-:W-:-:S04]  /*0740*/  IMAD.WIDE.U32 R14, R21, 0x285b825, R12 ;  /* 0x0285b825150e7825 */ /* 0x000fc800078e000c */
[----:B------:R-:W-:-:S04]  /*0750*/  IMAD R25, R23, 0x285b825, RZ ;  /* 0x0285b82517197824 */ /* 0x000fc800078e02ff */
[----:B------:R-:W-:-:S04]  /*0760*/  IMAD.IADD R15, R15, 0x1, R25 ;  /* 0x000000010f0f7824 */ /* 0x000fc800078e0219 */
[----:B------:R-:W-:-:S04]  /*0770*/  IMAD R15, R15, R21, RZ ;  /* 0x000000150f0f7224 */ /* 0x000fc800078e02ff */
[----:B------:R-:W-:Y:S02]  /*0780*/  IMAD R23, R23, R14, R15 ;  /* 0x0000000e17177224 */ /* 0x000fe400078e020f */
[----:B------:R-:W-:-:S05]  /*0790*/  IMAD.WIDE.U32 R14, R14, R21, RZ ;  /* 0x000000150e0e7225 */ /* 0x000fca00078e00ff */
[----:B------:R-:W-:-:S04]  /*07a0*/  IADD3 R21, PT, PT, R15, R23, RZ ;  /* 0x000000170f157210 */ /* 0x000fc80007ffe0ff */
        /* <DEDUP_REMOVED lines=17> */
[----:B------:R-:W-:-:S05]  /*08c0*/  IMAD R27, R25, 0x285b825, RZ ;  /* 0x0285b825191b7824 */ /* 0x000fca00078e02ff */
[----:B------:R-:W-:-:S05]  /*08d0*/  IADD3 R15, PT, PT, R15, R27, RZ ;  /* 0x0000001b0f0f7210 */ /* 0x000fca0007ffe0ff */
[----:B------:R-:W-:-:S04]  /*08e0*/  IMAD R15, R15, R21, RZ ;  /* 0x000000150f0f7224 */ /* 0x000fc800078e02ff */
[----:B------:R-:W-:Y:S02]  /*08f0*/  IMAD R25, R25, R14, R15 ;  /* 0x0000000e19197224 */ /* 0x000fe400078e020f */
[----:B------:R-:W-:-:S04]  /*0900*/  IMAD.WIDE.U32 R14, R14, R21, RZ ;  /* 0x000000150e0e7225 */ /* 0x000fc800078e00ff */
[----:B------:R-:W-:-:S05]  /*0910*/  IMAD.IADD R15, R15, 0x1, R25 ;  /* 0x000000010f0f7824 */ /* 0x000fca00078e0219 */
[--C-:B------:R-:W-:Y:S02]  /*0920*/  SHF.R.U32.HI R21, RZ, 0x10, R15.reuse ;  /* 0x00000010ff157819 */ /* 0x100fe4000001160f */
[----:B------:R-:W-:Y:S02]  /*0930*/  SHF.R.U64 R15, R14, 0x10, R15 ;  /* 0x000000100e0f7819 */ /* 0x000fe4000000120f */
[----:B------:R-:W-:Y:S02]  /*0940*/  LOP3.LUT R14, R21, 0x5, RZ, 0x3c, !PT ;  /* 0x00000005150e7812 */ /* 0x000fe400078e3cff */
[----:B------:R-:W-:-:S03]  /*0950*/  LOP3.LUT R15, R15, 0xdeece66d, RZ, 0x3c, !PT ;  /* 0xdeece66d0f0f7812 */ /* 0x000fc600078e3cff */
[----:B------:R-:W-:-:S04]  /*0960*/  IMAD R14, R14, -0x4b9ff597, RZ ;  /* 0xb4600a690e0e7824 */ /* 0x000fc800078e02ff */
[C---:B------:R-:W-:Y:S02]  /*0970*/  IMAD R21, R15.reuse, 0xbb20, R14 ;  /* 0x0000bb200f157824 */ /* 0x040fe400078e020e */
[----:B------:R-:W-:-:S04]  /*0980*/  IMAD.WIDE.U32 R14, R15, -0x4b9ff597, R10 ;  /* 0xb4600a690f0e7825 */ /* 0x000fc800078e000a */
        /* <DEDUP_REMOVED lines=22> */
[----:B------:R-:W-:-:S05]  /*0af0*/  IMAD.WIDE.U32 R14, R15, -0x4b9ff597, R10 ;  /* 0xb4600a690f0e7825 */ /* 0x000fca00078e000a */
[----:B------:R-:W-:-:S04]  /*0b00*/  IADD3 R15, PT, PT, R15, R21, RZ ;  /* 0x000000150f0f7210 */ /* 0x000fc80007ffe0ff */
[----:B------:R-:W-:-:S04]  /*0b10*/  SHF.R.U64 R14, R14, 0x10, R15 ;  /* 0x000000100e0e7819 */ /* 0x000fc8000000120f */
[----:B------:R-:W-:-:S04]  /*0b20*/  IABS R14, R14 ;  /* 0x0000000e000e7213 */ /* 0x000fc80000000000 */
[----:B------:R-:W-:-:S13]  /*0b30*/  LOP3.LUT P0, RZ, R14, 0x3, RZ, 0xc0, !PT ;  /* 0x000000030eff7812 */ /* 0x000fda000780c0ff */
[----:B------:R-:W-:Y:S05]  /*0b40*/  @P0 BRA `(.L_x_4) ;  /* 0x0000001800fc0947 */ /* 0x000fea0003800000 */
[----:B------:R-:W-:-:S04]  /*0b50*/  VIADD R28, R0, 0x1 ;  /* 0x00000001001c7836 */ /* 0x000fc80000000000 */
[----:B------:R-:W-:-:S05]  /*0b60*/  IMAD.WIDE R28, R28, 0x6ebfff5, RZ ;  /* 0x06ebfff51c1c7825 */ /* 0x000fca00078e02ff */
[----:B------:R-:W-:Y:S02]  /*0b70*/  LOP3.LUT R26, R29, UR39, RZ, 0x3c, !PT ;  /* 0x000000271d1a7c12 */ /* 0x000fe4000f8e3cff */
[----:B------:R-:W-:Y:S02]  /*0b80*/  LOP3.LUT R28, R28, R9, RZ, 0x3c, !PT ;  /* 0x000000091c1c7212 */ /* 0x000fe400078e3cff */
[----:B------:R-:W-:Y:S02]  /*0b90*/  LOP3.LUT R27, R26, R4, RZ, 0x3c, !PT ;  /* 0x000000041a1b7212 */ /* 0x000fe400078e3cff */
[----:B------:R-:W-:-:S03]  /*0ba0*/  LOP3.LUT R15, R28, R3, RZ, 0x3c, !PT ;  /* 0x000000031c0f7212 */ /* 0x000fc600078e3cff */
[----:B------:R-:W-:Y:S02]  /*0bb0*/  IMAD R29, R27, 0x285b825, RZ ;  /* 0x0285b8251b1d7824 */ /* 0x000fe400078e02ff */
[----:B------:R-:W-:-:S04]  /*0bc0*/  IMAD.WIDE.U32 R20, R15, 0x285b825, R12 ;  /* 0x0285b8250f147825 */ /* 0x000fc800078e000c */
[----:B------:R-:W-:-:S04]  /*0bd0*/  IMAD.IADD R14, R21, 0x1, R29 ;  /* 0x00000001150e7824 */ /* 0x000fc800078e021d */
[-C--:B------:R-:W-:Y:S02]  /*0be0*/  IMAD R21, R14, R15.reuse, RZ ;  /* 0x0000000f0e157224 */ /* 0x080fe400078e02ff */
[----:B------:R-:W-:-:S04]  /*0bf0*/  IMAD.WIDE.U32 R14, R20, R15, RZ ;  /* 0x0000000f140e7225 */ /* 0x000fc800078e00ff */
[----:B------:R-:W-:-:S05]  /*0c00*/  IMAD R21, R27, R20, R21 ;  /* 0x000000141b157224 */ /* 0x000fca00078e0215 */
[----:B------:R-:W-:-:S04]  /*0c10*/  IADD3 R21, PT, PT, R15, R21, RZ ;  /* 0x000000150f157210 */ /* 0x000fc80007ffe0ff */
[--C-:B------:R-:W-:Y:S02]  /*0c20*/  SHF.R.U64 R15, R14, 0x10, R21.reuse ;  /* 0x000000100e0f7819 */ /* 0x100fe40000001215 */
[----:B------:R-:W-:Y:S02]  /*0c30*/  SHF.R.U32.HI R14, RZ, 0x10, R21 ;  /* 0x00000010ff0e7819 */ /* 0x000fe40000011615 */
[----:B------:R-:W-:Y:S02]  /*0c40*/  LOP3.LUT R15, R15, 0xdeece66d, RZ, 0x3c, !PT ;  /* 0xdeece66d0f0f7812 */ /* 0x000fe400078e3cff */
[----:B------:R-:W-:-:S05]  /*0c50*/  LOP3.LUT R14, R14, 0x5, RZ, 0x3c, !PT ;  /* 0x000000050e0e7812 */ /* 0x000fca00078e3cff */
        /* <DEDUP_REMOVED lines=99> */
[----:B------:R-:W-:-:S05]  /*1290*/  IMAD.WIDE.U32 R20, R15, 0x285b825, R12 ;  /* 0x0285b8250f147825 */ /* 0x000fca00078e000c */
[----:B------:R-:W-:-:S05]  /*12a0*/  IADD3 R14, PT, PT, R21, R29, RZ ;  /* 0x0000001d150e7210 */ /* 0x000fca0007ffe0ff */
[-C--:B------:R-:W-:Y:S02]  /*12b0*/  IMAD R21, R14, R15.reuse, RZ ;  /* 0x0000000f0e157224 */ /* 0x080fe400078e02ff */
[----:B------:R-:W-:-:S04]  /*12c0*/  IMAD.WIDE.U32 R14, R20, R15, RZ ;  /* 0x0000000f140e7225 */ /* 0x000fc800078e00ff */
[----:B------:R-:W-:-:S04]  /*12d0*/  IMAD R21, R27, R20, R21 ;  /* 0x000000141b157224 */ /* 0x000fc800078e0215 */
[----:B------:R-:W-:-:S05]  /*12e0*/  IMAD.IADD R21, R15, 0x1, R21 ;  /* 0x000000010f157824 */ /* 0x000fca00078e0215 */
        /* <DEDUP_REMOVED lines=96> */
[----:B------:R-:W-:-:S05]  /*18f0*/  IADD3 R28, PT, PT, R0, 0x3, RZ ;  /* 0x00000003001c7810 */ /* 0x000fca0007ffe0ff */
        /* <DEDUP_REMOVED lines=198> */
[----:B------:R-:W-:-:S04]  /*2560*/  IMAD.WIDE.U32 R12, R5, 0x285b825, R12 ;  /* 0x0285b825050c7825 */ /* 0x000fc800078e000c */
[----:B------:R-:W-:-:S04]  /*2570*/  IMAD R3, R25, 0x285b825, RZ ;  /* 0x0285b82519037824 */ /* 0x000fc800078e02ff */
        /* <DEDUP_REMOVED lines=17> */
[----:B------:R-:W-:Y:S01]  /*2690*/  MOV R3, 0x0 ;  /* 0x0000000000037802 */ /* 0x000fe20000000f00 */
[----:B------:R0:W-:Y:S01]  /*26a0*/  STL.64 [R1], R8 ;  /* 0x0000000801007387 */ /* 0x0001e20000100a00 */
[----:B------:R-:W1:Y:S01]  /*26b0*/  LDCU.64 UR4, c[0x4][0x8] ;  /* 0x01000100ff0477ac */ /* 0x000e620008000a00 */
[----:B------:R-:W-:Y:S01]  /*26c0*/  IMAD.MOV.U32 R6, RZ, RZ, R16 ;  /* 0x000000ffff067224 */ /* 0x000fe200078e0010 */
[----:B------:R0:W2:Y:S01]  /*26d0*/  LDC.64 R10, c[0x4][R3] ;  /* 0x01000000030a7b82 */ /* 0x0000a20000000a00 */
[----:B------:R0:W-:Y:S01]  /*26e0*/  STL [R1+0x8], R0 ;  /* 0x0000080001007387 */ /* 0x0001e20000100800 */
[----:B------:R-:W-:Y:S02]  /*26f0*/  IMAD.MOV.U32 R7, RZ, RZ, R2 ;  /* 0x000000ffff077224 */ /* 0x000fe400078e0002 */
[----:B-1----:R-:W-:Y:S01]  /*2700*/  IMAD.U32 R4, RZ, RZ, UR4 ;  /* 0x00000004ff047e24 */ /* 0x002fe2000f8e00ff */
[----:B0-----:R-:W-:-:S07]  /*2710*/  MOV R5, UR5 ;  /* 0x0000000500057c02 */ /* 0x001fce0008000f00 */
[----:B------:R-:W-:-:S07]  /*2720*/  LEPC R20, `(.L_x_4) ;  /* 0x000000001014794e */ /* 0x000fce0000000000 */
[----:B--2---:R-:W-:Y:S05]  /*2730*/  CALL.ABS.NOINC R10 ;  /* 0x000000000a007343 */ /* 0x004fea0003c00000 */
.L_x_4:
[----:B------:R-:W-:Y:S05]  /*2740*/  BSYNC.RECONVERGENT B6 ;  /* 0x0000000000067941 */ /* 0x000fea0003800200 */
.L_x_3:
[----:B------:R-:W-:-:S04]  /*2750*/  IADD3 R18, P0, PT, R18, 0x100000, RZ ;  /* 0x0010000012127810 */ /* 0x000fc80007f1e0ff */
[----:B------:R-:W-:Y:S02]  /*2760*/  IADD3.X R17, PT, PT, RZ, R17, RZ, P0, !PT ;  /* 0x00000011ff117210 */ /* 0x000fe400007fe4ff */
[----:B------:R-:W-:-:S04]  /*2770*/  ISETP.GE.U32.AND P0, PT, R18, UR36, PT ;  /* 0x0000002412007c0c */ /* 0x000fc8000bf06070 */
[----:B------:R-:W-:-:S13]  /*2780*/  ISETP.GE.U32.AND.EX P0, PT, R17, UR37, PT, P0 ;  /* 0x0000002511007c0c */ /* 0x000fda000bf06100 */
[----:B------:R-:W-:Y:S05]  /*2790*/  @!P0 BRA `(.L_x_5) ;  /* 0xffffffd800788947 */ /* 0x000fea000383ffff */
[----:B------:R-:W-:Y:S05]  /*27a0*/  EXIT ;  /* 0x000000000000794d */ /* 0x000fea0003800000 */
        .weak           $__internal_0_$__cuda_sm20_div_s64
        .type           $__internal_0_$__cuda_sm20_div_s64,@function
        .size           $__internal_0_$__cuda_sm20_div_s64,(.L_x_7 - $__internal_0_$__cuda_sm20_div_s64)
$__internal_0_$__cuda_sm20_div_s64:
[----:B------:R-:W-:Y:S01]  /*27b0*/  UIADD3 UR4, UP1, UPT, URZ, -UR38, URZ ;  /* 0x80000026ff047290 */ /* 0x000fe2000ff3e0ff */
[----:B------:R-:W-:Y:S01]  /*27c0*/  ISETP.GE.AND P3, PT, R17, RZ, PT ;  /* 0x000000ff1100720c */ /* 0x000fe20003f66270 */
[----:B------:R-:W-:Y:S02]  /*27d0*/  UISETP.GE.AND UP0, UPT, UR40, URZ, UPT ;  /* 0x000000ff2800728c */ /* 0x000fe4000bf06270 */
[----:B------:R-:W-:Y:S02]  /*27e0*/  UIADD3.X UR5, UPT, UPT, URZ, ~UR40, URZ, UP1, !UPT ;  /* 0x80000028ff057290 */ /* 0x000fe40008ffe4ff */
[----:B------:R-:W-:Y:S02]  /*27f0*/  USEL UR4, UR4, UR38, !UP0 ;  /* 0x0000002604047287 */ /* 0x000fe4000c000000 */
[----:B------:R-:W-:-:S09]  /*2800*/  USEL UR5, UR5, UR40, !UP0 ;  /* 0x0000002805057287 */ /* 0x000fd2000c000000 */
[----:B------:R-:W0:Y:S08]  /*2810*/  I2F.U64.RP R3, UR4 ;  /* 0x0000000400037d12 */ /* 0x000e300008309000 */
[----:B0-----:R-:W0:Y:S02]  /*2820*/  MUFU.RCP R3, R3 ;  /* 0x0000000300037308 */ /* 0x001e240000001000 */
[----:B0-----:R-:W-:-:S06]  /*2830*/  VIADD R4, R3, 0x1ffffffe ;  /* 0x1ffffffe03047836 */ /* 0x001fcc0000000000 */
[----:B------:R-:W0:Y:S02]  /*2840*/  F2I.U64.TRUNC R4, R4 ;  /* 0x0000000400047311 */ /* 0x000e24000020d800 */
[----:B0-----:R-:W-:-:S04]  /*2850*/  IMAD.WIDE.U32 R6, R4, UR4, RZ ;  /* 0x0000000404067c25 */ /* 0x001fc8000f8e00ff */
[----:B------:R-:W-:Y:S01]  /*2860*/  IMAD R7, R4, UR5, R7 ;  /* 0x0000000504077c24 */ /* 0x000fe2000f8e0207 */
[----:B------:R-:W-:-:S03]  /*2870*/  IADD3 R9, P0, PT, RZ, -R6, RZ ;  /* 0x80000006ff097210 */ /* 0x000fc60007f1e0ff */
[----:B------:R-:W-:Y:S02]  /*2880*/  IMAD R7, R5, UR4, R7 ;  /* 0x0000000405077c24 */ /* 0x000fe4000f8e0207 */
[----:B------:R-:W-:-:S04]  /*2890*/  IMAD.HI.U32 R6, R4, R9, RZ ;  /* 0x0000000904067227 */ /* 0x000fc800078e00ff */
[----:B------:R-:W-:Y:S01]  /*28a0*/  IMAD.X R11, RZ, RZ, ~R7, P0 ;  /* 0x000000ffff0b7224 */ /* 0x000fe200000e0e07 */
[----:B------:R-:W-:-:S03]  /*28b0*/  MOV R7, R4 ;  /* 0x0000000400077202 */ /* 0x000fc60000000f00 */
[-C--:B------:R-:W-:Y:S02]  /*28c0*/  IMAD R13, R5, R11.reuse, RZ ;  /* 0x0000000b050d7224 */ /* 0x080fe400078e02ff */
[----:B------:R-:W-:-:S04]  /*28d0*/  IMAD.WIDE.U32 R6, P0, R4, R11, R6 ;  /* 0x0000000b04067225 */ /* 0x000fc80007800006 */
[----:B------:R-:W-:-:S04]  /*28e0*/  IMAD.HI.U32 R3, R5, R11, RZ ;  /* 0x0000000b05037227 */ /* 0x000fc800078e00ff */
[----:B------:R-:W-:-:S04]  /*28f0*/  IMAD.HI.U32 R6, P1, R5, R9, R6 ;  /* 0x0000000905067227 */ /* 0x000fc80007820006 */
[----:B------:R-:W-:Y:S01]  /*2900*/  IMAD.X R3, R3, 0x1, R5, P0 ;  /* 0x0000000103037824 */ /* 0x000fe200000e0605 */
[----:B------:R-:W-:-:S04]  /*2910*/  IADD3 R7, P2, PT, R13, R6, RZ ;  /* 0x000000060d077210 */ /* 0x000fc80007f5e0ff */
[----:B------:R-:W-:Y:S01]  /*2920*/  IADD3.X R9, PT, PT, RZ, RZ, R3, P2, P1 ;  /* 0x000000ffff097210 */ /* 0x000fe200017e2403 */
[----:B------:R-:W-:-:S04]  /*2930*/  IMAD.WIDE.U32 R4, R7, UR4, RZ ;  /* 0x0000000407047c25 */ /* 0x000fc8000f8e00ff */
[----:B------:R-:W-:Y:S01]  /*2940*/  IMAD R6, R7, UR5, R5 ;  /* 0x0000000507067c24 */ /* 0x000fe2000f8e0205 */
[----:B------:R-:W-:-:S03]  /*2950*/  IADD3 R5, P0, PT, RZ, -R4, RZ ;  /* 0x80000004ff057210 */ /* 0x000fc60007f1e0ff */
[----:B------:R-:W-:Y:S02]  /*2960*/  IMAD R3, R9, UR4, R6 ;  /* 0x0000000409037c24 */ /* 0x000fe4000f8e0206 */
[----:B------:R-:W-:-:S04]  /*2970*/  IMAD.HI.U32 R6, R7, R5, RZ ;  /* 0x0000000507067227 */ /* 0x000fc800078e00ff */
[----:B------:R-:W-:Y:S01]  /*2980*/  IMAD.X R4, RZ, RZ, ~R3, P0 ;  /* 0x000000ffff047224 */ /* 0x000fe200000e0e03 */
[----:B------:R-:W-:-:S03]  /*2990*/  IADD3 R3, P4, PT, RZ, -R18, RZ ;  /* 0x80000012ff037210 */ /* 0x000fc60007f9e0ff */
[----:B------:R-:W-:Y:S01]  /*29a0*/  IMAD.WIDE.U32 R6, P0, R7, R4, R6 ;  /* 0x0000000407067225 */ /* 0x000fe20007800006 */
[----:B------:R-:W-:Y:S02]  /*29b0*/  SEL R3, R3, R18, !P3 ;  /* 0x0000001203037207 */ /* 0x000fe40005800000 */
[----:B------:R-:W-:Y:S01]  /*29c0*/  IADD3.X R10, PT, PT, RZ, ~R17, RZ, P4, !PT ;  /* 0x80000011ff0a7210 */ /* 0x000fe200027fe4ff */
[----:B------:R-:W-:-:S03]  /*29d0*/  IMAD.HI.U32 R6, P1, R9, R5, R6 ;  /* 0x0000000509067227 */ /* 0x000fc60007820006 */
[----:B------:R-:W-:Y:S01]  /*29e0*/  SEL R10, R10, R17, !P3 ;  /* 0x000000110a0a7207 */ /* 0x000fe20005800000 */
[CC--:B------:R-:W-:Y:S02]  /*29f0*/  IMAD R5, R9.reuse, R4.reuse, RZ ;  /* 0x0000000409057224 */ /* 0x0c0fe400078e02ff */
[----:B------:R-:W-:-:S03]  /*2a00*/  IMAD.HI.U32 R4, R9, R4, RZ ;  /* 0x0000000409047227 */ /* 0x000fc600078e00ff */
[----:B------:R-:W-:Y:S01]  /*2a10*/  IADD3 R6, P2, PT, R5, R6, RZ ;  /* 0x0000000605067210 */ /* 0x000fe20007f5e0ff */
[----:B------:R-:W-:Y:S02]  /*2a20*/  IMAD.X R9, R4, 0x1, R9, P0 ;  /* 0x0000000104097824 */ /* 0x000fe400000e0609 */
[----:B------:R-:W-:Y:S02]  /*2a30*/  IMAD.MOV.U32 R5, RZ, RZ, RZ ;  /* 0x000000ffff057224 */ /* 0x000fe400078e00ff */
[----:B------:R-:W-:Y:S01]  /*2a40*/  IMAD.HI.U32 R4, R6, R3, RZ ;  /* 0x0000000306047227 */ /* 0x000fe200078e00ff */
[----:B------:R-:W-:-:S03]  /*2a50*/  IADD3.X R9, PT, PT, RZ, RZ, R9, P2, P1 ;  /* 0x000000ffff097210 */ /* 0x000fc600017e2409 */
[----:B------:R-:W-:-:S04]  /*2a60*/  IMAD.WIDE.U32 R4, R6, R10, R4 ;  /* 0x0000000a06047225 */ /* 0x000fc800078e0004 */
[C---:B------:R-:W-:Y:S02]  /*2a70*/  IMAD R7, R9.reuse, R10, RZ ;  /* 0x0000000a09077224 */ /* 0x040fe400078e02ff */
[----:B------:R-:W-:-:S04]  /*2a80*/  IMAD.HI.U32 R4, P0, R9, R3, R4 ;  /* 0x0000000309047227 */ /* 0x000fc80007800004 */
[----:B------:R-:W-:Y:S01]  /*2a90*/  IMAD.HI.U32 R6, R9, R10, RZ ;  /* 0x0000000a09067227 */ /* 0x000fe200078e00ff */
[----:B------:R-:W-:-:S04]  /*2aa0*/  IADD3 R7, P1, PT, R7, R4, RZ ;  /* 0x0000000407077210 */ /* 0x000fc80007f3e0ff */
[----:B------:R-:W-:Y:S01]  /*2ab0*/  IADD3.X R6, PT, PT, R6, RZ, RZ, P0, !PT ;  /* 0x000000ff06067210 */ /* 0x000fe200007fe4ff */
[----:B------:R-:W-:-:S04]  /*2ac0*/  IMAD.WIDE.U32 R4, R7, UR4, RZ ;  /* 0x0000000407047c25 */ /* 0x000fc8000f8e00ff */
[----:B------:R-:W-:Y:S01]  /*2ad0*/  IMAD.X R6, RZ, RZ, R6, P1 ;  /* 0x000000ffff067224 */ /* 0x000fe200008e0606 */
[----:B------:R-:W-:Y:S01]  /*2ae0*/  IADD3 R8, P1, PT, -R4, R3, RZ ;  /* 0x0000000304087210 */ /* 0x000fe20007f3e1ff */
[C---:B------:R-:W-:Y:S01]  /*2af0*/  IMAD R5, R7.reuse, UR5, R5 ;  /* 0x0000000507057c24 */ /* 0x040fe2000f8e0205 */
[----:B------:R-:W-:Y:S02]  /*2b00*/  IADD3 R4, PT, PT, R7, 0x1, RZ ;  /* 0x0000000107047810 */ /* 0x000fe40007ffe0ff */
[----:B------:R-:W-:Y:S01]  /*2b10*/  ISETP.GE.U32.AND P0, PT, R8, UR4, PT ;  /* 0x0000000408007c0c */ /* 0x000fe2000bf06070 */
[----:B------:R-:W-:-:S04]  /*2b20*/  IMAD R5, R6, UR4, R5 ;  /* 0x0000000406057c24 */ /* 0x000fc8000f8e0205 */
[----:B------:R-:W-:Y:S01]  /*2b30*/  IMAD.X R6, R10, 0x1, ~R5, P1 ;  /* 0x000000010a067824 */ /* 0x000fe200008e0e05 */
[----:B------:R-:W-:-:S04]  /*2b40*/  IADD3 R3, P1, PT, R8, -UR4, RZ ;  /* 0x8000000408037c10 */ /* 0x000fc8000ff3e0ff */
[C---:B------:R-:W-:Y:S02]  /*2b50*/  ISETP.GE.U32.AND.EX P0, PT, R6.reuse, UR5, PT, P0 ;  /* 0x0000000506007c0c */ /* 0x040fe4000bf06100 */
[----:B------:R-:W-:Y:S02]  /*2b60*/  IADD3.X R5, PT, PT, R6, ~UR5, RZ, P1, !PT ;  /* 0x8000000506057c10 */ /* 0x000fe40008ffe4ff */
[----:B------:R-:W-:Y:S02]  /*2b70*/  SEL R3, R3, R8, P0 ;  /* 0x0000000803037207 */ /* 0x000fe40000000000 */
[----:B------:R-:W-:Y:S02]  /*2b80*/  SEL R4, R4, R7, P0 ;  /* 0x0000000704047207 */ /* 0x000fe40000000000 */
[----:B------:R-:W-:Y:S02]  /*2b90*/  SEL R5, R5, R6, P0 ;  /* 0x0000000605057207 */ /* 0x000fe40000000000 */
[----:B------:R-:W-:Y:S01]  /*2ba0*/  ISETP.GE.U32.AND P0, PT, R3, UR4, PT ;  /* 0x0000000403007c0c */ /* 0x000fe2000bf06070 */
[----:B------:R-:W-:-:S03]  /*2bb0*/  VIADD R3, R4, 0x1 ;  /* 0x0000000104037836 */ /* 0x000fc60000000000 */
[----:B------:R-:W-:Y:S02]  /*2bc0*/  ISETP.GE.U32.AND.EX P0, PT, R5, UR5, PT, P0 ;  /* 0x0000000505007c0c */ /* 0x000fe4000bf06100 */
[----:B------:R-:W-:Y:S02]  /*2bd0*/  LOP3.LUT R5, R17, UR40, RZ, 0x3c, !PT ;  /* 0x0000002811057c12 */ /* 0x000fe4000f8e3cff */
[----:B------:R-:W-:Y:S02]  /*2be0*/  SEL R3, R3, R4, P0 ;  /* 0x0000000403037207 */ /* 0x000fe40000000000 */
[----:B------:R-:W-:Y:S01]  /*2bf0*/  ISETP.GE.AND P1, PT, R5, RZ, PT ;  /* 0x000000ff0500720c */ /* 0x000fe20003f26270 */
[----:B------:R-:W-:Y:S01]  /*2c00*/  IMAD.MOV.U32 R5, RZ, RZ, 0x0 ;  /* 0x00000000ff057424 */ /* 0x000fe200078e00ff */
[----:B------:R-:W-:Y:S01]  /*2c10*/  ISETP.NE.U32.AND P0, PT, RZ, UR38, PT ;  /* 0x00000026ff007c0c */ /* 0x000fe2000bf05070 */
[----:B------:R-:W-:-:S03]  /*2c20*/  IMAD.MOV R4, RZ, RZ, -R3 ;  /* 0x000000ffff047224 */ /* 0x000fc600078e0a03 */
[----:B------:R-:W-:Y:S02]  /*2c30*/  ISETP.NE.AND.EX P0, PT, RZ, UR40, PT, P0 ;  /* 0x00000028ff007c0c */ /* 0x000fe4000bf05300 */
[----:B------:R-:W-:Y:S02]  /*2c40*/  SEL R3, R4, R3, !P1 ;  /* 0x0000000304037207 */ /* 0x000fe40004800000 */
[----:B------:R-:W-:Y:S02]  /*2c50*/  MOV R4, R0 ;  /* 0x0000000000047202 */ /* 0x000fe40000000f00 */
[----:B------:R-:W-:Y:S02]  /*2c60*/  SEL R3, R3, 0xffffffff, P0 ;  /* 0xffffffff03037807 */ /* 0x000fe40000000000 */
[----:B------:R-:W-:Y:S05]  /*2c70*/  RET.REL.NODEC R4 `(_Z11spawnThreadiiiii) ;  /* 0xffffffd004e07950 */ /* 0x000fea0003c3ffff */
.L_x_6:
[----:B------:R-:W-:-:S00]  /*2c80*/  BRA `(.L_x_6) ;  /* 0xfffffffc00fc7947 */ /* 0x000fc0000383ffff */
[----:B------:R-:W-:-:S00]  /*2c90*/  NOP ;  /* 0x0000000000007918 */ /* 0x000fc00000000000 */
        /* <DEDUP_REMOVED lines=14> */
.L_x_7:


//--------------------- .nv.global.init           --------------------------
	.section	.nv.global.init,"aw",@progbits
.nv.global.init:
	.type		$str,@object
	.size		$str,(.L_0 - $str)
$str:
        /*0000*/ 	.byte	0x25, 0x64, 0x2c, 0x25, 0x64, 0x2c, 0x25, 0x64, 0x0a, 0x00
.L_0:


//--------------------- .nv.shared.reserved.0     --------------------------
	.section	.nv.shared.reserved.0,"aw",@nobits
	.weak		__nv_reservedSMEM_offset_0_alias
	.size		__nv_reservedSMEM_offset_0_alias, 0, 64
	.other		__nv_reservedSMEM_offset_0_alias,@"STO_CUDA_RESERVED_SHARED STV_DEFAULT"
__nv_reservedSMEM_offset_0_alias:
	.zero		0
	.zero		64


//--------------------- .nv.constant0._Z11spawnThreadiiiii --------------------------
	.section	.nv.constant0._Z11spawnThreadiiiii,"a",@progbits
	.sectionflags	@""
	.align	4
.nv.constant0._Z11spawnThreadiiiii:
	.zero		916


//--------------------- SYMBOLS --------------------------

	.type		.nv.reservedSmem.offset0,@object
	.size		.nv.reservedSmem.offset0,0x4
	.type		vprintf,@function
